//
// Generated by NVIDIA NVVM Compiler
//
// Compiler Build ID: CL-36424714
// Cuda compilation tools, release 13.0, V13.0.88
// Based on NVVM 20.0.0
//

.version 9.0
.target sm_100
.address_size 64

	// .globl	_Z9set_arrayPffj

.visible .entry _Z9set_arrayPffj(
	.param .u64 .ptr .align 1 _Z9set_arrayPffj_param_0,
	.param .f32 _Z9set_arrayPffj_param_1,
	.param .u32 _Z9set_arrayPffj_param_2
)
{
	.reg .pred 	%p<3>;
	.reg .b32 	%r<11>;
	.reg .b32 	%f<2>;
	.reg .b64 	%rd<5>;

	ld.param.u64 	%rd2, [_Z9set_arrayPffj_param_0];
	ld.param.f32 	%f1, [_Z9set_arrayPffj_param_1];
	ld.param.u32 	%r6, [_Z9set_arrayPffj_param_2];
	mov.u32 	%r1, %ntid.x;
	mov.u32 	%r7, %tid.x;
	mov.u32 	%r8, %ctaid.x;
	mad.lo.s32 	%r10, %r8, %r1, %r7;
	setp.ge.u32 	%p1, %r10, %r6;
	@%p1 bra 	$L__BB0_3;
	mov.u32 	%r9, %nctaid.x;
	mul.lo.s32 	%r3, %r1, %r9;
	cvta.to.global.u64 	%rd1, %rd2;
$L__BB0_2:
	mul.wide.u32 	%rd3, %r10, 4;
	add.s64 	%rd4, %rd1, %rd3;
	st.global.f32 	[%rd4], %f1;
	add.s32 	%r10, %r10, %r3;
	setp.lt.u32 	%p2, %r10, %r6;
	@%p2 bra 	$L__BB0_2;
$L__BB0_3:
	ret;

}
	// .globl	_Z16tensor_cores_rngPffj
.visible .entry _Z16tensor_cores_rngPffj(
	.param .u64 .ptr .align 1 _Z16tensor_cores_rngPffj_param_0,
	.param .f32 _Z16tensor_cores_rngPffj_param_1,
	.param .u32 _Z16tensor_cores_rngPffj_param_2
)
{
	.reg .pred 	%p<6>;
	.reg .b32 	%r<658>;
	.reg .b32 	%f<405>;
	.reg .b64 	%rd<6>;

	ld.param.u64 	%rd1, [_Z16tensor_cores_rngPffj_param_0];
	ld.param.u32 	%r8, [_Z16tensor_cores_rngPffj_param_2];
	setp.eq.s32 	%p1, %r8, 0;
	@%p1 bra 	$L__BB1_7;
	and.b32  	%r1, %r8, 3;
	setp.lt.u32 	%p2, %r8, 4;
	@%p2 bra 	$L__BB1_4;
	and.b32  	%r9, %r8, -4;
	neg.s32 	%r656, %r9;
$L__BB1_3:
	wmma.mma.sync.aligned.row.row.m16n16k16.f32.f32 {%f61, %f62, %f63, %f64, %f65, %f66, %f67, %f68}, {%r10, %r11, %r12, %r13, %r14, %r15, %r16, %r17}, {%r18, %r19, %r20, %r21, %r22, %r23, %r24, %r25}, {%f404, %f403, %f402, %f401, %f400, %f399, %f398, %f397};
	wmma.mma.sync.aligned.row.row.m16n16k16.f32.f32 {%f69, %f70, %f71, %f72, %f73, %f74, %f75, %f76}, {%r26, %r27, %r28, %r29, %r30, %r31, %r32, %r33}, {%r34, %r35, %r36, %r37, %r38, %r39, %r40, %r41}, {%f61, %f62, %f63, %f64, %f65, %f66, %f67, %f68};
	wmma.mma.sync.aligned.row.row.m16n16k16.f32.f32 {%f77, %f78, %f79, %f80, %f81, %f82, %f83, %f84}, {%r42, %r43, %r44, %r45, %r46, %r47, %r48, %r49}, {%r50, %r51, %r52, %r53, %r54, %r55, %r56, %r57}, {%f69, %f70, %f71, %f72, %f73, %f74, %f75, %f76};
	wmma.mma.sync.aligned.row.row.m16n16k16.f32.f32 {%f85, %f86, %f87, %f88, %f89, %f90, %f91, %f92}, {%r58, %r59, %r60, %r61, %r62, %r63, %r64, %r65}, {%r66, %r67, %r68, %r69, %r70, %r71, %r72, %r73}, {%f77, %f78, %f79, %f80, %f81, %f82, %f83, %f84};
	wmma.mma.sync.aligned.row.row.m16n16k16.f32.f32 {%f93, %f94, %f95, %f96, %f97, %f98, %f99, %f100}, {%r74, %r75, %r76, %r77, %r78, %r79, %r80, %r81}, {%r82, %r83, %r84, %r85, %r86, %r87, %r88, %r89}, {%f85, %f86, %f87, %f88, %f89, %f90, %f91, %f92};
	wmma.mma.sync.aligned.row.row.m16n16k16.f32.f32 {%f101, %f102, %f103, %f104, %f105, %f106, %f107, %f108}, {%r90, %r91, %r92, %r93, %r94, %r95, %r96, %r97}, {%r98, %r99, %r100, %r101, %r102, %r103, %r104, %r105}, {%f93, %f94, %f95, %f96, %f97, %f98, %f99, %f100};
	wmma.mma.sync.aligned.row.row.m16n16k16.f32.f32 {%f109, %f110, %f111, %f112, %f113, %f114, %f115, %f116}, {%r106, %r107, %r108, %r109, %r110, %r111, %r112, %r113}, {%r114, %r115, %r116, %r117, %r118, %r119, %r120, %r121}, {%f101, %f102, %f103, %f104, %f105, %f106, %f107, %f108};
	wmma.mma.sync.aligned.row.row.m16n16k16.f32.f32 {%f117, %f118, %f119, %f120, %f121, %f122, %f123, %f124}, {%r122, %r123, %r124, %r125, %r126, %r127, %r128, %r129}, {%r130, %r131, %r132, %r133, %r134, %r135, %r136, %r137}, {%f109, %f110, %f111, %f112, %f113, %f114, %f115, %f116};
	wmma.mma.sync.aligned.row.row.m16n16k16.f32.f32 {%f125, %f126, %f127, %f128, %f129, %f130, %f131, %f132}, {%r138, %r139, %r140, %r141, %r142, %r143, %r144, %r145}, {%r146, %r147, %r148, %r149, %r150, %r151, %r152, %r153}, {%f117, %f118, %f119, %f120, %f121, %f122, %f123, %f124};
	wmma.mma.sync.aligned.row.row.m16n16k16.f32.f32 {%f133, %f134, %f135, %f136, %f137, %f138, %f139, %f140}, {%r154, %r155, %r156, %r157, %r158, %r159, %r160, %r161}, {%r162, %r163, %r164, %r165, %r166, %r167, %r168, %r169}, {%f125, %f126, %f127, %f128, %f129, %f130, %f131, %f132};
	wmma.mma.sync.aligned.row.row.m16n16k16.f32.f32 {%f141, %f142, %f143, %f144, %f145, %f146, %f147, %f148}, {%r170, %r171, %r172, %r173, %r174, %r175, %r176, %r177}, {%r178, %r179, %r180, %r181, %r182, %r183, %r184, %r185}, {%f133, %f134, %f135, %f136, %f137, %f138, %f139, %f140};
	wmma.mma.sync.aligned.row.row.m16n16k16.f32.f32 {%f149, %f150, %f151, %f152, %f153, %f154, %f155, %f156}, {%r186, %r187, %r188, %r189, %r190, %r191, %r192, %r193}, {%r194, %r195, %r196, %r197, %r198, %r199, %r200, %r201}, {%f141, %f142, %f143, %f144, %f145, %f146, %f147, %f148};
	wmma.mma.sync.aligned.row.row.m16n16k16.f32.f32 {%f157, %f158, %f159, %f160, %f161, %f162, %f163, %f164}, {%r202, %r203, %r204, %r205, %r206, %r207, %r208, %r209}, {%r210, %r211, %r212, %r213, %r214, %r215, %r216, %r217}, {%f149, %f150, %f151, %f152, %f153, %f154, %f155, %f156};
	wmma.mma.sync.aligned.row.row.m16n16k16.f32.f32 {%f165, %f166, %f167, %f168, %f169, %f170, %f171, %f172}, {%r218, %r219, %r220, %r221, %r222, %r223, %r224, %r225}, {%r226, %r227, %r228, %r229, %r230, %r231, %r232, %r233}, {%f157, %f158, %f159, %f160, %f161, %f162, %f163, %f164};
	wmma.mma.sync.aligned.row.row.m16n16k16.f32.f32 {%f173, %f174, %f175, %f176, %f177, %f178, %f179, %f180}, {%r234, %r235, %r236, %r237, %r238, %r239, %r240, %r241}, {%r242, %r243, %r244, %r245, %r246, %r247, %r248, %r249}, {%f165, %f166, %f167, %f168, %f169, %f170, %f171, %f172};
	wmma.mma.sync.aligned.row.row.m16n16k16.f32.f32 {%f181, %f182, %f183, %f184, %f185, %f186, %f187, %f188}, {%r250, %r251, %r252, %r253, %r254, %r255, %r256, %r257}, {%r258, %r259, %r260, %r261, %r262, %r263, %r264, %r265}, {%f173, %f174, %f175, %f176, %f177, %f178, %f179, %f180};
	wmma.mma.sync.aligned.row.row.m16n16k16.f32.f32 {%f189, %f190, %f191, %f192, %f193, %f194, %f195, %f196}, {%r266, %r267, %r268, %r269, %r270, %r271, %r272, %r273}, {%r274, %r275, %r276, %r277, %r278, %r279, %r280, %r281}, {%f181, %f182, %f183, %f184, %f185, %f186, %f187, %f188};
	wmma.mma.sync.aligned.row.row.m16n16k16.f32.f32 {%f197, %f198, %f199, %f200, %f201, %f202, %f203, %f204}, {%r282, %r283, %r284, %r285, %r286, %r287, %r288, %r289}, {%r290, %r291, %r292, %r293, %r294, %r295, %r296, %r297}, {%f189, %f190, %f191, %f192, %f193, %f194, %f195, %f196};
	wmma.mma.sync.aligned.row.row.m16n16k16.f32.f32 {%f205, %f206, %f207, %f208, %f209, %f210, %f211, %f212}, {%r298, %r299, %r300, %r301, %r302, %r303, %r304, %r305}, {%r306, %r307, %r308, %r309, %r310, %r311, %r312, %r313}, {%f197, %f198, %f199, %f200, %f201, %f202, %f203, %f204};
	wmma.mma.sync.aligned.row.row.m16n16k16.f32.f32 {%f213, %f214, %f215, %f216, %f217, %f218, %f219, %f220}, {%r314, %r315, %r316, %r317, %r318, %r319, %r320, %r321}, {%r322, %r323, %r324, %r325, %r326, %r327, %r328, %r329}, {%f205, %f206, %f207, %f208, %f209, %f210, %f211, %f212};
	wmma.mma.sync.aligned.row.row.m16n16k16.f32.f32 {%f221, %f222, %f223, %f224, %f225, %f226, %f227, %f228}, {%r330, %r331, %r332, %r333, %r334, %r335, %r336, %r337}, {%r338, %r339, %r340, %r341, %r342, %r343, %r344, %r345}, {%f213, %f214, %f215, %f216, %f217, %f218, %f219, %f220};
	wmma.mma.sync.aligned.row.row.m16n16k16.f32.f32 {%f229, %f230, %f231, %f232, %f233, %f234, %f235, %f236}, {%r346, %r347, %r348, %r349, %r350, %r351, %r352, %r353}, {%r354, %r355, %r356, %r357, %r358, %r359, %r360, %r361}, {%f221, %f222, %f223, %f224, %f225, %f226, %f227, %f228};
	wmma.mma.sync.aligned.row.row.m16n16k16.f32.f32 {%f237, %f238, %f239, %f240, %f241, %f242, %f243, %f244}, {%r362, %r363, %r364, %r365, %r366, %r367, %r368, %r369}, {%r370, %r371, %r372, %r373, %r374, %r375, %r376, %r377}, {%f229, %f230, %f231, %f232, %f233, %f234, %f235, %f236};
	wmma.mma.sync.aligned.row.row.m16n16k16.f32.f32 {%f245, %f246, %f247, %f248, %f249, %f250, %f251, %f252}, {%r378, %r379, %r380, %r381, %r382, %r383, %r384, %r385}, {%r386, %r387, %r388, %r389, %r390, %r391, %r392, %r393}, {%f237, %f238, %f239, %f240, %f241, %f242, %f243, %f244};
	wmma.mma.sync.aligned.row.row.m16n16k16.f32.f32 {%f253, %f254, %f255, %f256, %f257, %f258, %f259, %f260}, {%r394, %r395, %r396, %r397, %r398, %r399, %r400, %r401}, {%r402, %r403, %r404, %r405, %r406, %r407, %r408, %r409}, {%f245, %f246, %f247, %f248, %f249, %f250, %f251, %f252};
	wmma.mma.sync.aligned.row.row.m16n16k16.f32.f32 {%f261, %f262, %f263, %f264, %f265, %f266, %f267, %f268}, {%r410, %r411, %r412, %r413, %r414, %r415, %r416, %r417}, {%r418, %r419, %r420, %r421, %r422, %r423, %r424, %r425}, {%f253, %f254, %f255, %f256, %f257, %f258, %f259, %f260};
	wmma.mma.sync.aligned.row.row.m16n16k16.f32.f32 {%f269, %f270, %f271, %f272, %f273, %f274, %f275, %f276}, {%r426, %r427, %r428, %r429, %r430, %r431, %r432, %r433}, {%r434, %r435, %r436, %r437, %r438, %r439, %r440, %r441}, {%f261, %f262, %f263, %f264, %f265, %f266, %f267, %f268};
	wmma.mma.sync.aligned.row.row.m16n16k16.f32.f32 {%f277, %f278, %f279, %f280, %f281, %f282, %f283, %f284}, {%r442, %r443, %r444, %r445, %r446, %r447, %r448, %r449}, {%r450, %r451, %r452, %r453, %r454, %r455, %r456, %r457}, {%f269, %f270, %f271, %f272, %f273, %f274, %f275, %f276};
	wmma.mma.sync.aligned.row.row.m16n16k16.f32.f32 {%f285, %f286, %f287, %f288, %f289, %f290, %f291, %f292}, {%r458, %r459, %r460, %r461, %r462, %r463, %r464, %r465}, {%r466, %r467, %r468, %r469, %r470, %r471, %r472, %r473}, {%f277, %f278, %f279, %f280, %f281, %f282, %f283, %f284};
	wmma.mma.sync.aligned.row.row.m16n16k16.f32.f32 {%f293, %f294, %f295, %f296, %f297, %f298, %f299, %f300}, {%r474, %r475, %r476, %r477, %r478, %r479, %r480, %r481}, {%r482, %r483, %r484, %r485, %r486, %r487, %r488, %r489}, {%f285, %f286, %f287, %f288, %f289, %f290, %f291, %f292};
	wmma.mma.sync.aligned.row.row.m16n16k16.f32.f32 {%f301, %f302, %f303, %f304, %f305, %f306, %f307, %f308}, {%r490, %r491, %r492, %r493, %r494, %r495, %r496, %r497}, {%r498, %r499, %r500, %r501, %r502, %r503, %r504, %r505}, {%f293, %f294, %f295, %f296, %f297, %f298, %f299, %f300};
	wmma.mma.sync.aligned.row.row.m16n16k16.f32.f32 {%f404, %f403, %f402, %f401, %f400, %f399, %f398, %f397}, {%r506, %r507, %r508, %r509, %r510, %r511, %r512, %r513}, {%r514, %r515, %r516, %r517, %r518, %r519, %r520, %r521}, {%f301, %f302, %f303, %f304, %f305, %f306, %f307, %f308};
	add.s32 	%r656, %r656, 4;
	setp.ne.s32 	%p3, %r656, 0;
	@%p3 bra 	$L__BB1_3;
$L__BB1_4:
	setp.eq.s32 	%p4, %r1, 0;
	@%p4 bra 	$L__BB1_7;
	neg.s32 	%r657, %r1;
$L__BB1_6:
	.pragma "nounroll";
	wmma.mma.sync.aligned.row.row.m16n16k16.f32.f32 {%f309, %f310, %f311, %f312, %f313, %f314, %f315, %f316}, {%r522, %r523, %r524, %r525, %r526, %r527, %r528, %r529}, {%r530, %r531, %r532, %r533, %r534, %r535, %r536, %r537}, {%f404, %f403, %f402, %f401, %f400, %f399, %f398, %f397};
	wmma.mma.sync.aligned.row.row.m16n16k16.f32.f32 {%f317, %f318, %f319, %f320, %f321, %f322, %f323, %f324}, {%r538, %r539, %r540, %r541, %r542, %r543, %r544, %r545}, {%r546, %r547, %r548, %r549, %r550, %r551, %r552, %r553}, {%f309, %f310, %f311, %f312, %f313, %f314, %f315, %f316};
	wmma.mma.sync.aligned.row.row.m16n16k16.f32.f32 {%f325, %f326, %f327, %f328, %f329, %f330, %f331, %f332}, {%r554, %r555, %r556, %r557, %r558, %r559, %r560, %r561}, {%r562, %r563, %r564, %r565, %r566, %r567, %r568, %r569}, {%f317, %f318, %f319, %f320, %f321, %f322, %f323, %f324};
	wmma.mma.sync.aligned.row.row.m16n16k16.f32.f32 {%f333, %f334, %f335, %f336, %f337, %f338, %f339, %f340}, {%r570, %r571, %r572, %r573, %r574, %r575, %r576, %r577}, {%r578, %r579, %r580, %r581, %r582, %r583, %r584, %r585}, {%f325, %f326, %f327, %f328, %f329, %f330, %f331, %f332};
	wmma.mma.sync.aligned.row.row.m16n16k16.f32.f32 {%f341, %f342, %f343, %f344, %f345, %f346, %f347, %f348}, {%r586, %r587, %r588, %r589, %r590, %r591, %r592, %r593}, {%r594, %r595, %r596, %r597, %r598, %r599, %r600, %r601}, {%f333, %f334, %f335, %f336, %f337, %f338, %f339, %f340};
	wmma.mma.sync.aligned.row.row.m16n16k16.f32.f32 {%f349, %f350, %f351, %f352, %f353, %f354, %f355, %f356}, {%r602, %r603, %r604, %r605, %r606, %r607, %r608, %r609}, {%r610, %r611, %r612, %r613, %r614, %r615, %r616, %r617}, {%f341, %f342, %f343, %f344, %f345, %f346, %f347, %f348};
	wmma.mma.sync.aligned.row.row.m16n16k16.f32.f32 {%f357, %f358, %f359, %f360, %f361, %f362, %f363, %f364}, {%r618, %r619, %r620, %r621, %r622, %r623, %r624, %r625}, {%r626, %r627, %r628, %r629, %r630, %r631, %r632, %r633}, {%f349, %f350, %f351, %f352, %f353, %f354, %f355, %f356};
	wmma.mma.sync.aligned.row.row.m16n16k16.f32.f32 {%f404, %f403, %f402, %f401, %f400, %f399, %f398, %f397}, {%r634, %r635, %r636, %r637, %r638, %r639, %r640, %r641}, {%r642, %r643, %r644, %r645, %r646, %r647, %r648, %r649}, {%f357, %f358, %f359, %f360, %f361, %f362, %f363, %f364};
	add.s32 	%r657, %r657, 1;
	setp.ne.s32 	%p5, %r657, 0;
	@%p5 bra 	$L__BB1_6;
$L__BB1_7:
	cvta.to.global.u64 	%rd2, %rd1;
	mov.u32 	%r650, %ntid.x;
	mov.u32 	%r651, %ctaid.x;
	mov.u32 	%r652, %tid.x;
	mad.lo.s32 	%r653, %r651, %r650, %r652;
	shl.b32 	%r654, %r653, 3;
	mul.wide.s32 	%rd3, %r654, 4;
	and.b64  	%rd4, %rd3, -1024;
	add.s64 	%rd5, %rd2, %rd4;
	mov.b32 	%r655, 16;
	wmma.store.d.sync.aligned.row.m16n16k16.global.f32 	[%rd5], {%f404, %f403, %f402, %f401, %f400, %f399, %f398, %f397}, %r655;
	ret;

}


// ===== COMPILED SASS (sm_100) =====

	.target	sm_100

	.elftype	@"ET_EXEC"


//--------------------- .note.nv.tkinfo           --------------------------
	.section	.note.nv.tkinfo,"",@"SHT_NOTE"
	.sectionflags	@"SHF_NOTE_NV_TKINFO"
	.tkinfo
        /*0018*/ 	.word	0x00000002
        /*0030*/ 	.string	""
        /*0030*/ 	.string	"ptxas"
        /*0030*/ 	.string	"Cuda compilation tools, release 13.0, V13.0.88"
        /*0030*/ 	.string	"Build cuda_13.0.r13.0/compiler.36424714_0"
        /*0030*/ 	.string	"-arch sm_100 -m 64 "



//--------------------- .note.nv.cuinfo           --------------------------
	.section	.note.nv.cuinfo,"",@"SHT_NOTE"
	.sectionflags	@"SHF_NOTE_NV_CUINFO"
        /*0018*/ 	.short	0x0002
        /*001a*/ 	.short	0x0064
        /*001c*/ 	.short	0x0082
	.zero		2


//--------------------- .nv.info                  --------------------------
	.section	.nv.info,"",@"SHT_CUDA_INFO"
	.align	4


	//----- nvinfo : EIATTR_REGCOUNT
	.align		4
        /*0000*/ 	.byte	0x04, 0x2f
        /*0002*/ 	.short	(.L_1 - .L_0)
	.align		4
.L_0:
        /*0004*/ 	.word	index@(_Z9set_arrayPffj)
        /*0008*/ 	.word	0x0000000a


	//----- nvinfo : EIATTR_FRAME_SIZE
	.align		4
.L_1:
        /*000c*/ 	.byte	0x04, 0x11
        /*000e*/ 	.short	(.L_3 - .L_2)
	.align		4
.L_2:
        /*0010*/ 	.word	index@(_Z9set_arrayPffj)
        /*0014*/ 	.word	0x00000000


	//----- nvinfo : EIATTR_REGCOUNT
	.align		4
.L_3:
        /*0018*/ 	.byte	0x04, 0x2f
        /*001a*/ 	.short	(.L_5 - .L_4)
	.align		4
.L_4:
        /*001c*/ 	.word	index@(_Z16tensor_cores_rngPffj)
        /*0020*/ 	.word	0x00000012


	//----- nvinfo : EIATTR_FRAME_SIZE
	.align		4
.L_5:
        /*0024*/ 	.byte	0x04, 0x11
        /*0026*/ 	.short	(.L_7 - .L_6)
	.align		4
.L_6:
        /*0028*/ 	.word	index@(_Z16tensor_cores_rngPffj)
        /*002c*/ 	.word	0x00000000


	//----- nvinfo : EIATTR_MIN_STACK_SIZE
	.align		4
.L_7:
        /*0030*/ 	.byte	0x04, 0x12
        /*0032*/ 	.short	(.L_9 - .L_8)
	.align		4
.L_8:
        /*0034*/ 	.word	index@(_Z16tensor_cores_rngPffj)
        /*0038*/ 	.word	0x00000000


	//----- nvinfo : EIATTR_MIN_STACK_SIZE
	.align		4
.L_9:
        /*003c*/ 	.byte	0x04, 0x12
        /*003e*/ 	.short	(.L_11 - .L_10)
	.align		4
.L_10:
        /*0040*/ 	.word	index@(_Z9set_arrayPffj)
        /*0044*/ 	.word	0x00000000
.L_11:


//--------------------- .nv.compat                --------------------------
	.section	.nv.compat,"",@"SHT_CUDA_COMPAT_INFO"
	.align	4
        /*0000*/ 	.byte	0x02, 0x09, 0x00, 0x00, 0x02, 0x02, 0x01, 0x00, 0x02, 0x05, 0x05, 0x00, 0x03, 0x07, 0x01, 0x01
        /*0010*/ 	.byte	0x02, 0x03, 0x00, 0x00, 0x02, 0x06, 0x01, 0x00, 0x04, 0x0b, 0x08, 0x00, 0x09, 0x00, 0x00, 0x00
        /*0020*/ 	.byte	0x00, 0x00, 0x00, 0x00


//--------------------- .nv.info._Z16tensor_cores_rngPffj --------------------------
	.section	.nv.info._Z16tensor_cores_rngPffj,"",@"SHT_CUDA_INFO"
	.sectionflags	@""
	.align	4


	//----- nvinfo : EIATTR_CUDA_API_VERSION
	.align		4
        /*0000*/ 	.byte	0x04, 0x37
        /*0002*/ 	.short	(.L_13 - .L_12)
.L_12:
        /*0004*/ 	.word	0x00000082


	//----- nvinfo : EIATTR_KPARAM_INFO
	.align		4
.L_13:
        /*0008*/ 	.byte	0x04, 0x17
        /*000a*/ 	.short	(.L_15 - .L_14)
.L_14:
        /*000c*/ 	.word	0x00000000
        /*0010*/ 	.short	0x0002
        /*0012*/ 	.short	0x000c
        /*0014*/ 	.byte	0x00, 0xf0, 0x11, 0x00


	//----- nvinfo : EIATTR_KPARAM_INFO
	.align		4
.L_15:
        /*0018*/ 	.byte	0x04, 0x17
        /*001a*/ 	.short	(.L_17 - .L_16)
.L_16:
        /*001c*/ 	.word	0x00000000
        /*0020*/ 	.short	0x0001
        /*0022*/ 	.short	0x0008
        /*0024*/ 	.byte	0x00, 0xf0, 0x11, 0x00


	//----- nvinfo : EIATTR_KPARAM_INFO
	.align		4
.L_17:
        /*0028*/ 	.byte	0x04, 0x17
        /*002a*/ 	.short	(.L_19 - .L_18)
.L_18:
        /*002c*/ 	.word	0x00000000
        /*0030*/ 	.short	0x0000
        /*0032*/ 	.short	0x0000
        /*0034*/ 	.byte	0x00, 0xf5, 0x21, 0x00


	//----- nvinfo : EIATTR_SPARSE_MMA_MASK
	.align		4
.L_19:
        /*0038*/ 	.byte	0x03, 0x50
        /*003a*/ 	.short	0x0000


	//----- nvinfo : EIATTR_WMMA_USED
	.align		4
        /*003c*/ 	.byte	0x01, 0x2b
	.zero		2


	//----- nvinfo : EIATTR_MAXREG_COUNT
	.align		4
        /*0040*/ 	.byte	0x03, 0x1b
        /*0042*/ 	.short	0x00ff


	//----- nvinfo : EIATTR_MERCURY_ISA_VERSION
	.align		4
        /*0044*/ 	.byte	0x03, 0x5f
        /*0046*/ 	.short	0x0101


	//----- nvinfo : EIATTR_VRC_CTA_INIT_COUNT
	.align		4
        /*0048*/ 	.byte	0x02, 0x4a
	.zero		1
	.zero		1


	//----- nvinfo : EIATTR_EXIT_INSTR_OFFSETS
	.align		4
        /*004c*/ 	.byte	0x04, 0x1c
        /*004e*/ 	.short	(.L_21 - .L_20)


	//   ....[0]....
.L_20:
        /*0050*/ 	.word	0x000007a0


	//----- nvinfo : EIATTR_CBANK_PARAM_SIZE
	.align		4
.L_21:
        /*0054*/ 	.byte	0x03, 0x19
        /*0056*/ 	.short	0x0010


	//----- nvinfo : EIATTR_PARAM_CBANK
	.align		4
        /*0058*/ 	.byte	0x04, 0x0a
        /*005a*/ 	.short	(.L_23 - .L_22)
	.align		4
.L_22:
        /*005c*/ 	.word	index@(.nv.constant0._Z16tensor_cores_rngPffj)
        /*0060*/ 	.short	0x0380
        /*0062*/ 	.short	0x0010


	//----- nvinfo : EIATTR_SW_WAR
	.align		4
.L_23:
        /*0064*/ 	.byte	0x04, 0x36
        /*0066*/ 	.short	(.L_25 - .L_24)
.L_24:
        /*0068*/ 	.word	0x00000008
.L_25:


//--------------------- .nv.info._Z9set_arrayPffj --------------------------
	.section	.nv.info._Z9set_arrayPffj,"",@"SHT_CUDA_INFO"
	.sectionflags	@""
	.align	4


	//----- nvinfo : EIATTR_CUDA_API_VERSION
	.align		4
        /*0000*/ 	.byte	0x04, 0x37
        /*0002*/ 	.short	(.L_27 - .L_26)
.L_26:
        /*0004*/ 	.word	0x00000082


	//----- nvinfo : EIATTR_KPARAM_INFO
	.align		4
.L_27:
        /*0008*/ 	.byte	0x04, 0x17
        /*000a*/ 	.short	(.L_29 - .L_28)
.L_28:
        /*000c*/ 	.word	0x00000000
        /*0010*/ 	.short	0x0002
        /*0012*/ 	.short	0x000c
        /*0014*/ 	.byte	0x00, 0xf0, 0x11, 0x00


	//----- nvinfo : EIATTR_KPARAM_INFO
	.align		4
.L_29:
        /*0018*/ 	.byte	0x04, 0x17
        /*001a*/ 	.short	(.L_31 - .L_30)
.L_30:
        /*001c*/ 	.word	0x00000000
        /*0020*/ 	.short	0x0001
        /*0022*/ 	.short	0x0008
        /*0024*/ 	.byte	0x00, 0xf0, 0x11, 0x00


	//----- nvinfo : EIATTR_KPARAM_INFO
	.align		4
.L_31:
        /*0028*/ 	.byte	0x04, 0x17
        /*002a*/ 	.short	(.L_33 - .L_32)
.L_32:
        /*002c*/ 	.word	0x00000000
        /*0030*/ 	.short	0x0000
        /*0032*/ 	.short	0x0000
        /*0034*/ 	.byte	0x00, 0xf5, 0x21, 0x00


	//----- nvinfo : EIATTR_SPARSE_MMA_MASK
	.align		4
.L_33:
        /*0038*/ 	.byte	0x03, 0x50
        /*003a*/ 	.short	0x0000


	//----- nvinfo : EIATTR_MAXREG_COUNT
	.align		4
        /*003c*/ 	.byte	0x03, 0x1b
        /*003e*/ 	.short	0x00ff


	//----- nvinfo : EIATTR_MERCURY_ISA_VERSION
	.align		4
        /*0040*/ 	.byte	0x03, 0x5f
        /*0042*/ 	.short	0x0101


	//----- nvinfo : EIATTR_VRC_CTA_INIT_COUNT
	.align		4
        /*0044*/ 	.byte	0x02, 0x4a
	.zero		1
	.zero		1


	//----- nvinfo : EIATTR_EXIT_INSTR_OFFSETS
	.align		4
        /*0048*/ 	.byte	0x04, 0x1c
        /*004a*/ 	.short	(.L_35 - .L_34)


	//   ....[0]....
.L_34:
        /*004c*/ 	.word	0x00000070


	//   ....[1]....
        /*0050*/ 	.word	0x00000120


	//----- nvinfo : EIATTR_CRS_STACK_SIZE
	.align		4
.L_35:
        /*0054*/ 	.byte	0x04, 0x1e
        /*0056*/ 	.short	(.L_37 - .L_36)
.L_36:
        /*0058*/ 	.word	0x00000000


	//----- nvinfo : EIATTR_CBANK_PARAM_SIZE
	.align		4
.L_37:
        /*005c*/ 	.byte	0x03, 0x19
        /*005e*/ 	.short	0x0010


	//----- nvinfo : EIATTR_PARAM_CBANK
	.align		4
        /*0060*/ 	.byte	0x04, 0x0a
        /*0062*/ 	.short	(.L_39 - .L_38)
	.align		4
.L_38:
        /*0064*/ 	.word	index@(.nv.constant0._Z9set_arrayPffj)
        /*0068*/ 	.short	0x0380
        /*006a*/ 	.short	0x0010


	//----- nvinfo : EIATTR_SW_WAR
	.align		4
.L_39:
        /*006c*/ 	.byte	0x04, 0x36
        /*006e*/ 	.short	(.L_41 - .L_40)
.L_40:
        /*0070*/ 	.word	0x00000008
.L_41:


//--------------------- .nv.callgraph             --------------------------
	.section	.nv.callgraph,"",@"SHT_CUDA_CALLGRAPH"
	.align	4
	.sectionentsize	8
	.align		4
        /*0000*/ 	.word	0x00000000
	.align		4
        /*0004*/ 	.word	0xffffffff
	.align		4
        /*0008*/ 	.word	0x00000000
	.align		4
        /*000c*/ 	.word	0xfffffffe
	.align		4
        /*0010*/ 	.word	0x00000000
	.align		4
        /*0014*/ 	.word	0xfffffffd
	.align		4
        /*0018*/ 	.word	0x00000000
	.align		4
        /*001c*/ 	.word	0xfffffffc


//--------------------- .text._Z16tensor_cores_rngPffj --------------------------
	.section	.text._Z16tensor_cores_rngPffj,"ax",@progbits
	.align	128
        .global         _Z16tensor_cores_rngPffj
        .type           _Z16tensor_cores_rngPffj,@function
        .size           _Z16tensor_cores_rngPffj,(.L_x_7 - _Z16tensor_cores_rngPffj)
        .other          _Z16tensor_cores_rngPffj,@"STO_CUDA_ENTRY STV_DEFAULT"
_Z16tensor_cores_rngPffj:
.text._Z16tensor_cores_rngPffj:
[----:B------:R-:W0:Y:S01]  /*0000*/  LDC R1, c[0x0][0x37c] ;  /* 0x0000df00ff017b82 */ /* 0x000e220000000800 */
[----:B------:R-:W1:Y:S01]  /*0010*/  LDCU UR5, c[0x0][0x38c] ;  /* 0x00007180ff0577ac */ /* 0x000e620008000800 */
[----:B------:R-:W2:Y:S01]  /*0020*/  LDCU.64 UR6, c[0x0][0x358] ;  /* 0x00006b00ff0677ac */ /* 0x000ea20008000a00 */
[----:B-1----:R-:W-:-:S09]  /*0030*/  UISETP.NE.AND UP0, UPT, UR5, URZ, UPT ;  /* 0x000000ff0500728c */ /* 0x002fd2000bf05270 */
[----:B--2---:R-:W-:Y:S05]  /*0040*/  BRA.U !UP0, `(.L_x_0) ;  /* 0x0000000508807547 */ /* 0x004fea000b800000 */
[----:B------:R-:W-:-:S09]  /*0050*/  UISETP.GE.U32.AND UP0, UPT, UR5, 0x4, UPT ;  /* 0x000000040500788c */ /* 0x000fd2000bf06070 */
[----:B------:R-:W-:Y:S05]  /*0060*/  BRA.U !UP0, `(.L_x_1) ;  /* 0x0000000508187547 */ /* 0x000fea000b800000 */
[----:B------:R-:W-:-:S04]  /*0070*/  ULOP3.LUT UR4, UR5, 0xfffffffc, URZ, 0xc0, !UPT ;  /* 0xfffffffc05047892 */ /* 0x000fc8000f8ec0ff */
[----:B------:R-:W-:-:S12]  /*0080*/  UIADD3 UR4, UPT, UPT, -UR4, URZ, URZ ;  /* 0x000000ff04047290 */ /* 0x000fd8000fffe1ff */
.L_x_2:
[----:B------:R-:W-:Y:S01]  /*0090*/  HMMA.16816.F32 R4, R4, R4, R8 ;  /* 0x000000040404723c */ /* 0x000fe20000001808 */
[----:B------:R-:W-:-:S04]  /*00a0*/  UIADD3 UR4, UPT, UPT, UR4, 0x4, URZ ;  /* 0x0000000404047890 */ /* 0x000fc8000fffe0ff */
[----:B------:R-:W-:-:S03]  /*00b0*/  UISETP.NE.AND UP0, UPT, UR4, URZ, UPT ;  /* 0x000000ff0400728c */ /* 0x000fc6000bf05270 */
[----:B------:R-:W-:-:S12]  /*00c0*/  HMMA.16816.F32 R8, R8, R8, R12 ;  /* 0x000000080808723c */ /* 0x000fd8000000180c */
[CC--:B0-----:R-:W-:Y:S08]  /*00d0*/  HMMA.16816.F32 R4, R0.reuse, R0.reuse, R4 ;  /* 0x000000000004723c */ /* 0x0c1ff00000001804 */
[----:B------:R-:W-:-:S12]  /*00e0*/  HMMA.16816.F32 R8, R0, R0, R8 ;  /* 0x000000000008723c */ /* 0x000fd80000001808 */
[CC--:B------:R-:W-:Y:S08]  /*00f0*/  HMMA.16816.F32 R4, R0.reuse, R0.reuse, R4 ;  /* 0x000000000004723c */ /* 0x0c0ff00000001804 */
        /* <DEDUP_REMOVED lines=55> */
[-C--:B------:R-:W-:Y:S08]  /*0470*/  HMMA.16816.F32 R4, R0, R0.reuse, R4 ;  /* 0x000000000004723c */ /* 0x080ff00000001804 */
[----:B------:R-:W-:-:S12]  /*0480*/  HMMA.16816.F32 R12, R12, R0, R8 ;  /* 0x000000000c0c723c */ /* 0x000fd80000001808 */
[CC--:B------:R-:W-:Y:S08]  /*0490*/  HMMA.16816.F32 R8, R0.reuse, R0.reuse, R4 ;  /* 0x000000000008723c */ /* 0x0c0ff00000001804 */
[----:B------:R-:W-:Y:S01]  /*04a0*/  HMMA.16816.F32 R12, R0, R0, R12 ;  /* 0x00000000000c723c */ /* 0x000fe2000000180c */
[----:B------:R-:W-:-:S04]  /*04b0*/  NOP ;  /* 0x0000000000007918 */ /* 0x000fc80000000000 */
[----:B------:R-:W-:-:S15]  /*04c0*/  BRA.U UP0, `(.L_x_2) ;  /* 0xfffffff900f07547 */ /* 0x000fde000b83ffff */
.L_x_1:
[----:B------:R-:W-:-:S04]  /*04d0*/  ULOP3.LUT UR4, UR5, 0x3, URZ, 0xc0, !UPT ;  /* 0x0000000305047892 */ /* 0x000fc8000f8ec0ff */
[----:B------:R-:W-:-:S09]  /*04e0*/  UISETP.NE.AND UP0, UPT, UR4, URZ, UPT ;  /* 0x000000ff0400728c */ /* 0x000fd2000bf05270 */
[----:B------:R-:W-:Y:S05]  /*04f0*/  BRA.U !UP0, `(.L_x_0) ;  /* 0x0000000108547547 */ /* 0x000fea000b800000 */
[----:B------:R-:W-:-:S12]  /*0500*/  UIADD3 UR4, UPT, UPT, -UR4, URZ, URZ ;  /* 0x000000ff04047290 */ /* 0x000fd8000fffe1ff */
.L_x_3:
[----:B0-----:R-:W-:Y:S01]  /*0510*/  HMMA.16816.F32 R8, R8, R0, R8 ;  /* 0x000000000808723c */ /* 0x001fe20000001808 */
[----:B------:R-:W-:-:S04]  /*0520*/  UIADD3 UR4, UPT, UPT, UR4, 0x1, URZ ;  /* 0x0000000104047890 */ /* 0x000fc8000fffe0ff */
[----:B------:R-:W-:-:S03]  /*0530*/  UISETP.NE.AND UP0, UPT, UR4, URZ, UPT ;  /* 0x000000ff0400728c */ /* 0x000fc6000bf05270 */
        /* <DEDUP_REMOVED lines=14> */
[----:B------:R-:W-:Y:S01]  /*0620*/  HMMA.16816.F32 R12, R0, R0, R12 ;  /* 0x00000000000c723c */ /* 0x000fe2000000180c */
[----:B------:R-:W-:-:S04]  /*0630*/  NOP ;  /* 0x0000000000007918 */ /* 0x000fc80000000000 */
[----:B------:R-:W-:-:S15]  /*0640*/  BRA.U UP0, `(.L_x_3) ;  /* 0xfffffffd00b07547 */ /* 0x000fde000b83ffff */
.L_x_0:
[----:B------:R-:W1:Y:S01]  /*0650*/  S2R R0, SR_CTAID.X ;  /* 0x0000000000007919 */ /* 0x000e620000002500 */
[----:B------:R-:W1:Y:S01]  /*0660*/  LDCU UR4, c[0x0][0x360] ;  /* 0x00006c00ff0477ac */ /* 0x000e620008000800 */
[----:B------:R-:W1:Y:S01]  /*0670*/  S2R R2, SR_TID.X ;  /* 0x0000000000027919 */ /* 0x000e620000002100 */
[----:B------:R-:W2:Y:S01]  /*0680*/  S2R R5, SR_LANEID ;  /* 0x0000000000057919 */ /* 0x000ea20000000000 */
[----:B-1----:R-:W-:Y:S01]  /*0690*/  IMAD R0, R0, UR4, R2 ;  /* 0x0000000400007c24 */ /* 0x002fe2000f8e0202 */
[----:B------:R-:W1:Y:S03]  /*06a0*/  LDCU.64 UR4, c[0x0][0x380] ;  /* 0x00007000ff0477ac */ /* 0x000e660008000a00 */
[----:B------:R-:W-:Y:S01]  /*06b0*/  IMAD.SHL.U32 R0, R0, 0x8, RZ ;  /* 0x0000000800007824 */ /* 0x000fe200078e00ff */
[----:B--2---:R-:W-:-:S03]  /*06c0*/  LOP3.LUT R4, R5, 0x3, RZ, 0xc0, !PT ;  /* 0x0000000305047812 */ /* 0x004fc600078ec0ff */
[----:B------:R-:W-:Y:S01]  /*06d0*/  IMAD.WIDE R2, R0, 0x4, RZ ;  /* 0x0000000400027825 */ /* 0x000fe200078e02ff */
[----:B------:R-:W-:-:S03]  /*06e0*/  SHF.R.U32.HI R0, RZ, 0x2, R5 ;  /* 0x00000002ff007819 */ /* 0x000fc60000011605 */
[----:B------:R-:W-:Y:S01]  /*06f0*/  IMAD.MOV.U32 R5, RZ, RZ, RZ ;  /* 0x000000ffff057224 */ /* 0x000fe200078e00ff */
[----:B------:R-:W-:Y:S01]  /*0700*/  LOP3.LUT R2, R2, 0xfffffc00, RZ, 0xc0, !PT ;  /* 0xfffffc0002027812 */ /* 0x000fe200078ec0ff */
[----:B------:R-:W-:-:S03]  /*0710*/  IMAD.WIDE.U32 R4, R0, 0x8, R4 ;  /* 0x0000000800047825 */ /* 0x000fc600078e0004 */
[----:B-1----:R-:W-:-:S04]  /*0720*/  IADD3 R2, P0, PT, R2, UR4, RZ ;  /* 0x0000000402027c10 */ /* 0x002fc8000ff1e0ff */
[----:B------:R-:W-:Y:S02]  /*0730*/  IADD3.X R3, PT, PT, R3, UR5, RZ, P0, !PT ;  /* 0x0000000503037c10 */ /* 0x000fe400087fe4ff */
[----:B------:R-:W-:-:S04]  /*0740*/  LEA R2, P0, R4, R2, 0x3 ;  /* 0x0000000204027211 */ /* 0x000fc800078018ff */
[----:B------:R-:W-:-:S05]  /*0750*/  LEA.HI.X R3, R4, R3, R5, 0x3, P0 ;  /* 0x0000000304037211 */ /* 0x000fca00000f1c05 */
[----:B------:R-:W-:Y:S04]  /*0760*/  STG.E.64 desc[UR6][R2.64], R8 ;  /* 0x0000000802007986 */ /* 0x000fe8000c101b06 */
[----:B------:R-:W-:Y:S04]  /*0770*/  STG.E.64 desc[UR6][R2.64+0x200], R10 ;  /* 0x0002000a02007986 */ /* 0x000fe8000c101b06 */
[----:B------:R-:W-:Y:S04]  /*0780*/  STG.E.64 desc[UR6][R2.64+0x20], R12 ;  /* 0x0000200c02007986 */ /* 0x000fe8000c101b06 */
[----:B------:R-:W-:Y:S01]  /*0790*/  STG.E.64 desc[UR6][R2.64+0x220], R14 ;  /* 0x0002200e02007986 */ /* 0x000fe2000c101b06 */
[----:B------:R-:W-:Y:S05]  /*07a0*/  EXIT ;  /* 0x000000000000794d */ /* 0x000fea0003800000 */
.L_x_4:
[----:B------:R-:W-:-:S00]  /*07b0*/  BRA `(.L_x_4) ;  /* 0xfffffffc00fc7947 */ /* 0x000fc0000383ffff */
[----:B------:R-:W-:-:S00]  /*07c0*/  NOP ;  /* 0x0000000000007918 */ /* 0x000fc00000000000 */
        /* <DEDUP_REMOVED lines=11> */
.L_x_7:


//--------------------- .text._Z9set_arrayPffj    --------------------------
	.section	.text._Z9set_arrayPffj,"ax",@progbits
	.align	128
        .global         _Z9set_arrayPffj
        .type           _Z9set_arrayPffj,@function
        .size           _Z9set_arrayPffj,(.L_x_8 - _Z9set_arrayPffj)
        .other          _Z9set_arrayPffj,@"STO_CUDA_ENTRY STV_DEFAULT"
_Z9set_arrayPffj:
.text._Z9set_arrayPffj:
[----:B------:R-:W-:Y:S01]  /*0000*/  LDC R1, c[0x0][0x37c] ;  /* 0x0000df00ff017b82 */ /* 0x000fe20000000800 */
[----:B------:R-:W0:Y:S01]  /*0010*/  S2R R0, SR_TID.X ;  /* 0x0000000000007919 */ /* 0x000e220000002100 */
[----:B------:R-:W0:Y:S01]  /*0020*/  LDCU UR4, c[0x0][0x360] ;  /* 0x00006c00ff0477ac */ /* 0x000e220008000800 */
[----:B------:R-:W0:Y:S01]  /*0030*/  S2R R3, SR_CTAID.X ;  /* 0x0000000000037919 */ /* 0x000e220000002500 */
[----:B------:R-:W1:Y:S01]  /*0040*/  LDCU UR8, c[0x0][0x38c] ;  /* 0x00007180ff0877ac */ /* 0x000e620008000800 */
[----:B0-----:R-:W-:-:S05]  /*0050*/  IMAD R0, R3, UR4, R0 ;  /* 0x0000000403007c24 */ /* 0x001fca000f8e0200 */
[----:B-1----:R-:W-:-:S13]  /*0060*/  ISETP.GE.U32.AND P0, PT, R0, UR8, PT ;  /* 0x0000000800007c0c */ /* 0x002fda000bf06070 */
[----:B------:R-:W-:Y:S05]  /*0070*/  @P0 EXIT ;  /* 0x000000000000094d */ /* 0x000fea0003800000 */
[----:B------:R-:W0:Y:S01]  /*0080*/  LDC R7, c[0x0][0x388] ;  /* 0x0000e200ff077b82 */ /* 0x000e220000000800 */
[----:B------:R-:W1:Y:S01]  /*0090*/  LDCU UR5, c[0x0][0x370] ;  /* 0x00006e00ff0577ac */ /* 0x000e620008000800 */
[----:B------:R-:W2:Y:S06]  /*00a0*/  LDCU.64 UR6, c[0x0][0x358] ;  /* 0x00006b00ff0677ac */ /* 0x000eac0008000a00 */
[----:B------:R-:W3:Y:S01]  /*00b0*/  LDC.64 R4, c[0x0][0x380] ;  /* 0x0000e000ff047b82 */ /* 0x000ee20000000a00 */
[----:B-1----:R-:W-:-:S12]  /*00c0*/  UIMAD UR4, UR4, UR5, URZ ;  /* 0x00000005040472a4 */ /* 0x002fd8000f8e02ff */
.L_x_5:
[C---:B---3--:R-:W-:Y:S01]  /*00d0*/  IMAD.WIDE.U32 R2, R0.reuse, 0x4, R4 ;  /* 0x0000000400027825 */ /* 0x048fe200078e0004 */
[----:B------:R-:W-:-:S04]  /*00e0*/  IADD3 R0, PT, PT, R0, UR4, RZ ;  /* 0x0000000400007c10 */ /* 0x000fc8000fffe0ff */
[----:B0-2---:R1:W-:Y:S01]  /*00f0*/  STG.E desc[UR6][R2.64], R7 ;  /* 0x0000000702007986 */ /* 0x0053e2000c101906 */
[----:B------:R-:W-:-:S13]  /*0100*/  ISETP.GE.U32.AND P0, PT, R0, UR8, PT ;  /* 0x0000000800007c0c */ /* 0x000fda000bf06070 */
[----:B-1----:R-:W-:Y:S05]  /*0110*/  @!P0 BRA `(.L_x_5) ;  /* 0xfffffffc00ec8947 */ /* 0x002fea000383ffff */
[----:B------:R-:W-:Y:S05]  /*0120*/  EXIT ;  /* 0x000000000000794d */ /* 0x000fea0003800000 */
.L_x_6:
        /* <DEDUP_REMOVED lines=13> */
.L_x_8:


//--------------------- .nv.shared.reserved.0     --------------------------
	.section	.nv.shared.reserved.0,"aw",@nobits
	.weak		__nv_reservedSMEM_offset_0_alias
	.size		__nv_reservedSMEM_offset_0_alias, 0, 64
	.other		__nv_reservedSMEM_offset_0_alias,@"STO_CUDA_RESERVED_SHARED STV_DEFAULT"
__nv_reservedSMEM_offset_0_alias:
	.zero		0
	.zero		64


//--------------------- .nv.constant0._Z16tensor_cores_rngPffj --------------------------
	.section	.nv.constant0._Z16tensor_cores_rngPffj,"a",@progbits
	.sectionflags	@""
	.align	4
.nv.constant0._Z16tensor_cores_rngPffj:
	.zero		912


//--------------------- .nv.constant0._Z9set_arrayPffj --------------------------
	.section	.nv.constant0._Z9set_arrayPffj,"a",@progbits
	.sectionflags	@""
	.align	4
.nv.constant0._Z9set_arrayPffj:
	.zero		912


//--------------------- SYMBOLS --------------------------

	.type		.nv.reservedSmem.offset0,@object
	.size		.nv.reservedSmem.offset0,0x4
